//
// Generated by NVIDIA NVVM Compiler
//
// Compiler Build ID: CL-36424714
// Cuda compilation tools, release 13.0, V13.0.88
// Based on NVVM 20.0.0
//

.version 9.0
.target sm_100
.address_size 64

	// .globl	_Z22MatrixTransposeDefaultPfS_ii

.visible .entry _Z22MatrixTransposeDefaultPfS_ii(
	.param .u64 .ptr .align 1 _Z22MatrixTransposeDefaultPfS_ii_param_0,
	.param .u64 .ptr .align 1 _Z22MatrixTransposeDefaultPfS_ii_param_1,
	.param .u32 _Z22MatrixTransposeDefaultPfS_ii_param_2,
	.param .u32 _Z22MatrixTransposeDefaultPfS_ii_param_3
)
{
	.reg .pred 	%p<4>;
	.reg .b32 	%r<15>;
	.reg .b32 	%f<2>;
	.reg .b64 	%rd<9>;

	ld.param.u64 	%rd1, [_Z22MatrixTransposeDefaultPfS_ii_param_0];
	ld.param.u64 	%rd2, [_Z22MatrixTransposeDefaultPfS_ii_param_1];
	ld.param.u32 	%r3, [_Z22MatrixTransposeDefaultPfS_ii_param_2];
	ld.param.u32 	%r5, [_Z22MatrixTransposeDefaultPfS_ii_param_3];
	mov.u32 	%r6, %ctaid.x;
	mov.u32 	%r7, %ntid.x;
	mov.u32 	%r8, %tid.x;
	mad.lo.s32 	%r1, %r6, %r7, %r8;
	mov.u32 	%r9, %ctaid.y;
	mov.u32 	%r10, %ntid.y;
	mov.u32 	%r11, %tid.y;
	mad.lo.s32 	%r12, %r9, %r10, %r11;
	setp.ge.s32 	%p1, %r1, %r3;
	setp.ge.s32 	%p2, %r12, %r5;
	or.pred  	%p3, %p1, %p2;
	@%p3 bra 	$L__BB0_2;
	cvta.to.global.u64 	%rd3, %rd1;
	cvta.to.global.u64 	%rd4, %rd2;
	mad.lo.s32 	%r13, %r3, %r12, %r1;
	mul.wide.s32 	%rd5, %r13, 4;
	add.s64 	%rd6, %rd3, %rd5;
	ld.global.f32 	%f1, [%rd6];
	mad.lo.s32 	%r14, %r5, %r1, %r12;
	mul.wide.s32 	%rd7, %r14, 4;
	add.s64 	%rd8, %rd4, %rd7;
	st.global.f32 	[%rd8], %f1;
$L__BB0_2:
	ret;

}


// ===== COMPILED SASS (sm_100) =====

	.target	sm_100

	.elftype	@"ET_EXEC"


//--------------------- .note.nv.tkinfo           --------------------------
	.section	.note.nv.tkinfo,"",@"SHT_NOTE"
	.sectionflags	@"SHF_NOTE_NV_TKINFO"
	.tkinfo
        /*0018*/ 	.word	0x00000002
        /*0030*/ 	.string	""
        /*0030*/ 	.string	"ptxas"
        /*0030*/ 	.string	"Cuda compilation tools, release 13.0, V13.0.88"
        /*0030*/ 	.string	"Build cuda_13.0.r13.0/compiler.36424714_0"
        /*0030*/ 	.string	"-arch sm_100 -m 64 "



//--------------------- .note.nv.cuinfo           --------------------------
	.section	.note.nv.cuinfo,"",@"SHT_NOTE"
	.sectionflags	@"SHF_NOTE_NV_CUINFO"
        /*0018*/ 	.short	0x0002
        /*001a*/ 	.short	0x0064
        /*001c*/ 	.short	0x0082
	.zero		2


//--------------------- .nv.info                  --------------------------
	.section	.nv.info,"",@"SHT_CUDA_INFO"
	.align	4


	//----- nvinfo : EIATTR_REGCOUNT
	.align		4
        /*0000*/ 	.byte	0x04, 0x2f
        /*0002*/ 	.short	(.L_1 - .L_0)
	.align		4
.L_0:
        /*0004*/ 	.word	index@(_Z22MatrixTransposeDefaultPfS_ii)
        /*0008*/ 	.word	0x0000000a


	//----- nvinfo : EIATTR_FRAME_SIZE
	.align		4
.L_1:
        /*000c*/ 	.byte	0x04, 0x11
        /*000e*/ 	.short	(.L_3 - .L_2)
	.align		4
.L_2:
        /*0010*/ 	.word	index@(_Z22MatrixTransposeDefaultPfS_ii)
        /*0014*/ 	.word	0x00000000


	//----- nvinfo : EIATTR_MIN_STACK_SIZE
	.align		4
.L_3:
        /*0018*/ 	.byte	0x04, 0x12
        /*001a*/ 	.short	(.L_5 - .L_4)
	.align		4
.L_4:
        /*001c*/ 	.word	index@(_Z22MatrixTransposeDefaultPfS_ii)
        /*0020*/ 	.word	0x00000000
.L_5:


//--------------------- .nv.compat                --------------------------
	.section	.nv.compat,"",@"SHT_CUDA_COMPAT_INFO"
	.align	4
        /*0000*/ 	.byte	0x02, 0x09, 0x00, 0x00, 0x02, 0x02, 0x01, 0x00, 0x02, 0x05, 0x05, 0x00, 0x03, 0x07, 0x01, 0x01
        /*0010*/ 	.byte	0x02, 0x03, 0x00, 0x00, 0x02, 0x06, 0x01, 0x00, 0x04, 0x0b, 0x08, 0x00, 0x09, 0x00, 0x00, 0x00
        /*0020*/ 	.byte	0x00, 0x00, 0x00, 0x00


//--------------------- .nv.info._Z22MatrixTransposeDefaultPfS_ii --------------------------
	.section	.nv.info._Z22MatrixTransposeDefaultPfS_ii,"",@"SHT_CUDA_INFO"
	.sectionflags	@""
	.align	4


	//----- nvinfo : EIATTR_CUDA_API_VERSION
	.align		4
        /*0000*/ 	.byte	0x04, 0x37
        /*0002*/ 	.short	(.L_7 - .L_6)
.L_6:
        /*0004*/ 	.word	0x00000082


	//----- nvinfo : EIATTR_KPARAM_INFO
	.align		4
.L_7:
        /*0008*/ 	.byte	0x04, 0x17
        /*000a*/ 	.short	(.L_9 - .L_8)
.L_8:
        /*000c*/ 	.word	0x00000000
        /*0010*/ 	.short	0x0003
        /*0012*/ 	.short	0x0014
        /*0014*/ 	.byte	0x00, 0xf0, 0x11, 0x00


	//----- nvinfo : EIATTR_KPARAM_INFO
	.align		4
.L_9:
        /*0018*/ 	.byte	0x04, 0x17
        /*001a*/ 	.short	(.L_11 - .L_10)
.L_10:
        /*001c*/ 	.word	0x00000000
        /*0020*/ 	.short	0x0002
        /*0022*/ 	.short	0x0010
        /*0024*/ 	.byte	0x00, 0xf0, 0x11, 0x00


	//----- nvinfo : EIATTR_KPARAM_INFO
	.align		4
.L_11:
        /*0028*/ 	.byte	0x04, 0x17
        /*002a*/ 	.short	(.L_13 - .L_12)
.L_12:
        /*002c*/ 	.word	0x00000000
        /*0030*/ 	.short	0x0001
        /*0032*/ 	.short	0x0008
        /*0034*/ 	.byte	0x00, 0xf5, 0x21, 0x00


	//----- nvinfo : EIATTR_KPARAM_INFO
	.align		4
.L_13:
        /*0038*/ 	.byte	0x04, 0x17
        /*003a*/ 	.short	(.L_15 - .L_14)
.L_14:
        /*003c*/ 	.word	0x00000000
        /*0040*/ 	.short	0x0000
        /*0042*/ 	.short	0x0000
        /*0044*/ 	.byte	0x00, 0xf5, 0x21, 0x00


	//----- nvinfo : EIATTR_SPARSE_MMA_MASK
	.align		4
.L_15:
        /*0048*/ 	.byte	0x03, 0x50
        /*004a*/ 	.short	0x0000


	//----- nvinfo : EIATTR_MAXREG_COUNT
	.align		4
        /*004c*/ 	.byte	0x03, 0x1b
        /*004e*/ 	.short	0x00ff


	//----- nvinfo : EIATTR_MERCURY_ISA_VERSION
	.align		4
        /*0050*/ 	.byte	0x03, 0x5f
        /*0052*/ 	.short	0x0101


	//----- nvinfo : EIATTR_VRC_CTA_INIT_COUNT
	.align		4
        /*0054*/ 	.byte	0x02, 0x4a
	.zero		1
	.zero		1


	//----- nvinfo : EIATTR_EXIT_INSTR_OFFSETS
	.align		4
        /*0058*/ 	.byte	0x04, 0x1c
        /*005a*/ 	.short	(.L_17 - .L_16)


	//   ....[0]....
.L_16:
        /*005c*/ 	.word	0x000000c0


	//   ....[1]....
        /*0060*/ 	.word	0x00000160


	//----- nvinfo : EIATTR_CBANK_PARAM_SIZE
	.align		4
.L_17:
        /*0064*/ 	.byte	0x03, 0x19
        /*0066*/ 	.short	0x0018


	//----- nvinfo : EIATTR_PARAM_CBANK
	.align		4
        /*0068*/ 	.byte	0x04, 0x0a
        /*006a*/ 	.short	(.L_19 - .L_18)
	.align		4
.L_18:
        /*006c*/ 	.word	index@(.nv.constant0._Z22MatrixTransposeDefaultPfS_ii)
        /*0070*/ 	.short	0x0380
        /*0072*/ 	.short	0x0018


	//----- nvinfo : EIATTR_SW_WAR
	.align		4
.L_19:
        /*0074*/ 	.byte	0x04, 0x36
        /*0076*/ 	.short	(.L_21 - .L_20)
.L_20:
        /*0078*/ 	.word	0x00000008
.L_21:


//--------------------- .nv.callgraph             --------------------------
	.section	.nv.callgraph,"",@"SHT_CUDA_CALLGRAPH"
	.align	4
	.sectionentsize	8
	.align		4
        /*0000*/ 	.word	0x00000000
	.align		4
        /*0004*/ 	.word	0xffffffff
	.align		4
        /*0008*/ 	.word	0x00000000
	.align		4
        /*000c*/ 	.word	0xfffffffe
	.align		4
        /*0010*/ 	.word	0x00000000
	.align		4
        /*0014*/ 	.word	0xfffffffd
	.align		4
        /*0018*/ 	.word	0x00000000
	.align		4
        /*001c*/ 	.word	0xfffffffc


//--------------------- .text._Z22MatrixTransposeDefaultPfS_ii --------------------------
	.section	.text._Z22MatrixTransposeDefaultPfS_ii,"ax",@progbits
	.align	128
        .global         _Z22MatrixTransposeDefaultPfS_ii
        .type           _Z22MatrixTransposeDefaultPfS_ii,@function
        .size           _Z22MatrixTransposeDefaultPfS_ii,(.L_x_1 - _Z22MatrixTransposeDefaultPfS_ii)
        .other          _Z22MatrixTransposeDefaultPfS_ii,@"STO_CUDA_ENTRY STV_DEFAULT"
_Z22MatrixTransposeDefaultPfS_ii:
.text._Z22MatrixTransposeDefaultPfS_ii:
[----:B------:R-:W-:Y:S01]  /*0000*/  LDC R1, c[0x0][0x37c] ;  /* 0x0000df00ff017b82 */ /* 0x000fe20000000800 */
[----:B------:R-:W0:Y:S07]  /*0010*/  S2R R2, SR_TID.Y ;  /* 0x0000000000027919 */ /* 0x000e2e0000002200 */
[----:B------:R-:W1:Y:S01]  /*0020*/  LDC R0, c[0x0][0x360] ;  /* 0x0000d800ff007b82 */ /* 0x000e620000000800 */
[----:B------:R-:W2:Y:S01]  /*0030*/  LDCU.64 UR6, c[0x0][0x390] ;  /* 0x00007200ff0677ac */ /* 0x000ea20008000a00 */
[----:B------:R-:W1:Y:S06]  /*0040*/  S2R R3, SR_TID.X ;  /* 0x0000000000037919 */ /* 0x000e6c0000002100 */
[----:B------:R-:W0:Y:S08]  /*0050*/  S2UR UR5, SR_CTAID.Y ;  /* 0x00000000000579c3 */ /* 0x000e300000002600 */
[----:B------:R-:W0:Y:S08]  /*0060*/  LDC R7, c[0x0][0x364] ;  /* 0x0000d900ff077b82 */ /* 0x000e300000000800 */
[----:B------:R-:W1:Y:S01]  /*0070*/  S2UR UR4, SR_CTAID.X ;  /* 0x00000000000479c3 */ /* 0x000e620000002500 */
[----:B0-----:R-:W-:-:S05]  /*0080*/  IMAD R7, R7, UR5, R2 ;  /* 0x0000000507077c24 */ /* 0x001fca000f8e0202 */
[----:B--2---:R-:W-:Y:S01]  /*0090*/  ISETP.GE.AND P0, PT, R7, UR7, PT ;  /* 0x0000000707007c0c */ /* 0x004fe2000bf06270 */
[----:B-1----:R-:W-:-:S05]  /*00a0*/  IMAD R0, R0, UR4, R3 ;  /* 0x0000000400007c24 */ /* 0x002fca000f8e0203 */
[----:B------:R-:W-:-:S13]  /*00b0*/  ISETP.GE.OR P0, PT, R0, UR6, P0 ;  /* 0x0000000600007c0c */ /* 0x000fda0008706670 */
[----:B------:R-:W-:Y:S05]  /*00c0*/  @P0 EXIT ;  /* 0x000000000000094d */ /* 0x000fea0003800000 */
[----:B------:R-:W0:Y:S01]  /*00d0*/  LDC.64 R2, c[0x0][0x380] ;  /* 0x0000e000ff027b82 */ /* 0x000e220000000a00 */
[----:B------:R-:W1:Y:S01]  /*00e0*/  LDCU.64 UR4, c[0x0][0x358] ;  /* 0x00006b00ff0477ac */ /* 0x000e620008000a00 */
[----:B------:R-:W-:-:S04]  /*00f0*/  IMAD R5, R7, UR6, R0 ;  /* 0x0000000607057c24 */ /* 0x000fc8000f8e0200 */
[----:B0-----:R-:W-:Y:S02]  /*0100*/  IMAD.WIDE R2, R5, 0x4, R2 ;  /* 0x0000000405027825 */ /* 0x001fe400078e0202 */
[----:B------:R-:W0:Y:S04]  /*0110*/  LDC.64 R4, c[0x0][0x388] ;  /* 0x0000e200ff047b82 */ /* 0x000e280000000a00 */
[----:B-1----:R-:W2:Y:S01]  /*0120*/  LDG.E R3, desc[UR4][R2.64] ;  /* 0x0000000402037981 */ /* 0x002ea2000c1e1900 */
[----:B------:R-:W-:-:S04]  /*0130*/  IMAD R7, R0, UR7, R7 ;  /* 0x0000000700077c24 */ /* 0x000fc8000f8e0207 */
[----:B0-----:R-:W-:-:S05]  /*0140*/  IMAD.WIDE R4, R7, 0x4, R4 ;  /* 0x0000000407047825 */ /* 0x001fca00078e0204 */
[----:B--2---:R-:W-:Y:S01]  /*0150*/  STG.E desc[UR4][R4.64], R3 ;  /* 0x0000000304007986 */ /* 0x004fe2000c101904 */
[----:B------:R-:W-:Y:S05]  /*0160*/  EXIT ;  /* 0x000000000000794d */ /* 0x000fea0003800000 */
.L_x_0:
[----:B------:R-:W-:-:S00]  /*0170*/  BRA `(.L_x_0) ;  /* 0xfffffffc00fc7947 */ /* 0x000fc0000383ffff */
[----:B------:R-:W-:-:S00]  /*0180*/  NOP ;  /* 0x0000000000007918 */ /* 0x000fc00000000000 */
[----:B------:R-:W-:-:S00]  /*0190*/  NOP ;  /* 0x0000000000007918 */ /* 0x000fc00000000000 */
[----:B------:R-:W-:-:S00]  /*01a0*/  NOP ;  /* 0x0000000000007918 */ /* 0x000fc00000000000 */
[----:B------:R-:W-:-:S00]  /*01b0*/  NOP ;  /* 0x0000000000007918 */ /* 0x000fc00000000000 */
[----:B------:R-:W-:-:S00]  /*01c0*/  NOP ;  /* 0x0000000000007918 */ /* 0x000fc00000000000 */
[----:B------:R-:W-:-:S00]  /*01d0*/  NOP ;  /* 0x0000000000007918 */ /* 0x000fc00000000000 */
[----:B------:R-:W-:-:S00]  /*01e0*/  NOP ;  /* 0x0000000000007918 */ /* 0x000fc00000000000 */
[----:B------:R-:W-:-:S00]  /*01f0*/  NOP ;  /* 0x0000000000007918 */ /* 0x000fc00000000000 */
.L_x_1:


//--------------------- .nv.shared.reserved.0     --------------------------
	.section	.nv.shared.reserved.0,"aw",@nobits
	.weak		__nv_reservedSMEM_offset_0_alias
	.size		__nv_reservedSMEM_offset_0_alias, 0, 64
	.other		__nv_reservedSMEM_offset_0_alias,@"STO_CUDA_RESERVED_SHARED STV_DEFAULT"
__nv_reservedSMEM_offset_0_alias:
	.zero		0
	.zero		64


//--------------------- .nv.constant0._Z22MatrixTransposeDefaultPfS_ii --------------------------
	.section	.nv.constant0._Z22MatrixTransposeDefaultPfS_ii,"a",@progbits
	.sectionflags	@""
	.align	4
.nv.constant0._Z22MatrixTransposeDefaultPfS_ii:
	.zero		920


//--------------------- SYMBOLS --------------------------

	.type		.nv.reservedSmem.offset0,@object
	.size		.nv.reservedSmem.offset0,0x4
